	.target	sm_90a

	.elftype	@"ET_EXEC"


//--------------------- .note.nv.tkinfo           --------------------------
	.section	.note.nv.tkinfo,"",@"SHT_NOTE"
	.sectionflags	@"SHF_NOTE_NV_TKINFO"
	.tkinfo
        /*0018*/ 	.word	0x00000002
        /*0030*/ 	.string	""
        /*0030*/ 	.string	"ptxas"
        /*0030*/ 	.string	"Cuda compilation tools, release 13.0, V13.0.88"
        /*0030*/ 	.string	"Build cuda_13.0.r13.0/compiler.36424714_0"
        /*0030*/ 	.string	"-arch sm_90a -m 64 "



//--------------------- .note.nv.cuinfo           --------------------------
	.section	.note.nv.cuinfo,"",@"SHT_NOTE"
	.sectionflags	@"SHF_NOTE_NV_CUINFO"
        /*0018*/ 	.short	0x0002
        /*001a*/ 	.short	0x005a
        /*001c*/ 	.short	0x0082
	.zero		2


//--------------------- .nv.info                  --------------------------
	.section	.nv.info,"",@"SHT_CUDA_INFO"
	.align	4


	//----- nvinfo : EIATTR_REGCOUNT
	.align		4
        /*0000*/ 	.byte	0x04, 0x2f
        /*0002*/ 	.short	(.L_1 - .L_0)
	.align		4
.L_0:
        /*0004*/ 	.word	index@(_ZN18transformer_engine41_GLOBAL__N__a345cf16_9_common_cu_5ac9669030update_tensor_scale_inv_kernelEPKfPf)
        /*0008*/ 	.word	0x0000000c


	//----- nvinfo : EIATTR_FRAME_SIZE
	.align		4
.L_1:
        /*000c*/ 	.byte	0x04, 0x11
        /*000e*/ 	.short	(.L_3 - .L_2)
	.align		4
.L_2:
        /*0010*/ 	.word	index@($__internal_0_$__cuda_sm20_rcp_rn_f32_slowpath)
        /*0014*/ 	.word	0x00000000


	//----- nvinfo : EIATTR_FRAME_SIZE
	.align		4
.L_3:
        /*0018*/ 	.byte	0x04, 0x11
        /*001a*/ 	.short	(.L_5 - .L_4)
	.align		4
.L_4:
        /*001c*/ 	.word	index@(_ZN18transformer_engine41_GLOBAL__N__a345cf16_9_common_cu_5ac9669030update_tensor_scale_inv_kernelEPKfPf)
        /*0020*/ 	.word	0x00000000


	//----- nvinfo : EIATTR_REGCOUNT
	.align		4
.L_5:
        /*0024*/ 	.byte	0x04, 0x2f
        /*0026*/ 	.short	(.L_7 - .L_6)
	.align		4
.L_6:
        /*0028*/ 	.word	index@(_ZN18transformer_engine41_GLOBAL__N__a345cf16_9_common_cu_5ac9669013memset_kernelI6float4EEvPvim)
        /*002c*/ 	.word	0x0000000f


	//----- nvinfo : EIATTR_FRAME_SIZE
	.align		4
.L_7:
        /*0030*/ 	.byte	0x04, 0x11
        /*0032*/ 	.short	(.L_9 - .L_8)
	.align		4
.L_8:
        /*0034*/ 	.word	index@(_ZN18transformer_engine41_GLOBAL__N__a345cf16_9_common_cu_5ac9669013memset_kernelI6float4EEvPvim)
        /*0038*/ 	.word	0x00000000


	//----- nvinfo : EIATTR_REGCOUNT
	.align		4
.L_9:
        /*003c*/ 	.byte	0x04, 0x2f
        /*003e*/ 	.short	(.L_11 - .L_10)
	.align		4
.L_10:
        /*0040*/ 	.word	index@(_ZN18transformer_engine41_GLOBAL__N__a345cf16_9_common_cu_5ac9669013memset_kernelI6float2EEvPvim)
        /*0044*/ 	.word	0x0000000f


	//----- nvinfo : EIATTR_FRAME_SIZE
	.align		4
.L_11:
        /*0048*/ 	.byte	0x04, 0x11
        /*004a*/ 	.short	(.L_13 - .L_12)
	.align		4
.L_12:
        /*004c*/ 	.word	index@(_ZN18transformer_engine41_GLOBAL__N__a345cf16_9_common_cu_5ac9669013memset_kernelI6float2EEvPvim)
        /*0050*/ 	.word	0x00000000


	//----- nvinfo : EIATTR_REGCOUNT
	.align		4
.L_13:
        /*0054*/ 	.byte	0x04, 0x2f
        /*0056*/ 	.short	(.L_15 - .L_14)
	.align		4
.L_14:
        /*0058*/ 	.word	index@(_ZN18transformer_engine41_GLOBAL__N__a345cf16_9_common_cu_5ac9669013memset_kernelIfEEvPvim)
        /*005c*/ 	.word	0x0000000f


	//----- nvinfo : EIATTR_FRAME_SIZE
	.align		4
.L_15:
        /*0060*/ 	.byte	0x04, 0x11
        /*0062*/ 	.short	(.L_17 - .L_16)
	.align		4
.L_16:
        /*0064*/ 	.word	index@(_ZN18transformer_engine41_GLOBAL__N__a345cf16_9_common_cu_5ac9669013memset_kernelIfEEvPvim)
        /*0068*/ 	.word	0x00000000


	//----- nvinfo : EIATTR_REGCOUNT
	.align		4
.L_17:
        /*006c*/ 	.byte	0x04, 0x2f
        /*006e*/ 	.short	(.L_19 - .L_18)
	.align		4
.L_18:
        /*0070*/ 	.word	index@(_ZN18transformer_engine41_GLOBAL__N__a345cf16_9_common_cu_5ac9669013memset_kernelIhEEvPvim)
        /*0074*/ 	.word	0x00000008


	//----- nvinfo : EIATTR_FRAME_SIZE
	.align		4
.L_19:
        /*0078*/ 	.byte	0x04, 0x11
        /*007a*/ 	.short	(.L_21 - .L_20)
	.align		4
.L_20:
        /*007c*/ 	.word	index@(_ZN18transformer_engine41_GLOBAL__N__a345cf16_9_common_cu_5ac9669013memset_kernelIhEEvPvim)
        /*0080*/ 	.word	0x00000000


	//----- nvinfo : EIATTR_MIN_STACK_SIZE
	.align		4
.L_21:
        /*0084*/ 	.byte	0x04, 0x12
        /*0086*/ 	.short	(.L_23 - .L_22)
	.align		4
.L_22:
        /*0088*/ 	.word	index@(_ZN18transformer_engine41_GLOBAL__N__a345cf16_9_common_cu_5ac9669013memset_kernelIhEEvPvim)
        /*008c*/ 	.word	0x00000000


	//----- nvinfo : EIATTR_MIN_STACK_SIZE
	.align		4
.L_23:
        /*0090*/ 	.byte	0x04, 0x12
        /*0092*/ 	.short	(.L_25 - .L_24)
	.align		4
.L_24:
        /*0094*/ 	.word	index@(_ZN18transformer_engine41_GLOBAL__N__a345cf16_9_common_cu_5ac9669013memset_kernelIfEEvPvim)
        /*0098*/ 	.word	0x00000000


	//----- nvinfo : EIATTR_MIN_STACK_SIZE
	.align		4
.L_25:
        /*009c*/ 	.byte	0x04, 0x12
        /*009e*/ 	.short	(.L_27 - .L_26)
	.align		4
.L_26:
        /*00a0*/ 	.word	index@(_ZN18transformer_engine41_GLOBAL__N__a345cf16_9_common_cu_5ac9669013memset_kernelI6float2EEvPvim)
        /*00a4*/ 	.word	0x00000000


	//----- nvinfo : EIATTR_MIN_STACK_SIZE
	.align		4
.L_27:
        /*00a8*/ 	.byte	0x04, 0x12
        /*00aa*/ 	.short	(.L_29 - .L_28)
	.align		4
.L_28:
        /*00ac*/ 	.word	index@(_ZN18transformer_engine41_GLOBAL__N__a345cf16_9_common_cu_5ac9669013memset_kernelI6float4EEvPvim)
        /*00b0*/ 	.word	0x00000000


	//----- nvinfo : EIATTR_MIN_STACK_SIZE
	.align		4
.L_29:
        /*00b4*/ 	.byte	0x04, 0x12
        /*00b6*/ 	.short	(.L_31 - .L_30)
	.align		4
.L_30:
        /*00b8*/ 	.word	index@(_ZN18transformer_engine41_GLOBAL__N__a345cf16_9_common_cu_5ac9669030update_tensor_scale_inv_kernelEPKfPf)
        /*00bc*/ 	.word	0x00000000
.L_31:


//--------------------- .nv.compat                --------------------------
	.section	.nv.compat,"",@"SHT_CUDA_COMPAT_INFO"
	.align	4
        /*0000*/ 	.byte	0x02, 0x09, 0x01, 0x00, 0x02, 0x02, 0x01, 0x00, 0x02, 0x05, 0x05, 0x00, 0x03, 0x07, 0x01, 0x01
        /*0010*/ 	.byte	0x02, 0x03, 0x00, 0x00, 0x02, 0x06, 0x01, 0x00, 0x04, 0x0b, 0x08, 0x00, 0x00, 0x00, 0x00, 0x00
        /*0020*/ 	.byte	0x00, 0x00, 0x00, 0x00


//--------------------- .nv.info._ZN18transformer_engine41_GLOBAL__N__a345cf16_9_common_cu_5ac9669013memset_kernelIhEEvPvim --------------------------
	.section	.nv.info._ZN18transformer_engine41_GLOBAL__N__a345cf16_9_common_cu_5ac9669013memset_kernelIhEEvPvim,"",@"SHT_CUDA_INFO"
	.sectionflags	@""
	.align	4


	//----- nvinfo : EIATTR_CUDA_API_VERSION
	.align		4
        /*0000*/ 	.byte	0x04, 0x37
        /*0002*/ 	.short	(.L_33 - .L_32)
.L_32:
        /*0004*/ 	.word	0x00000082


	//----- nvinfo : EIATTR_KPARAM_INFO
	.align		4
.L_33:
        /*0008*/ 	.byte	0x04, 0x17
        /*000a*/ 	.short	(.L_35 - .L_34)
.L_34:
        /*000c*/ 	.word	0x00000000
        /*0010*/ 	.short	0x0002
        /*0012*/ 	.short	0x0010
        /*0014*/ 	.byte	0x00, 0xf0, 0x21, 0x00


	//----- nvinfo : EIATTR_KPARAM_INFO
	.align		4
.L_35:
        /*0018*/ 	.byte	0x04, 0x17
        /*001a*/ 	.short	(.L_37 - .L_36)
.L_36:
        /*001c*/ 	.word	0x00000000
        /*0020*/ 	.short	0x0001
        /*0022*/ 	.short	0x0008
        /*0024*/ 	.byte	0x00, 0xf0, 0x11, 0x00


	//----- nvinfo : EIATTR_KPARAM_INFO
	.align		4
.L_37:
        /*0028*/ 	.byte	0x04, 0x17
        /*002a*/ 	.short	(.L_39 - .L_38)
.L_38:
        /*002c*/ 	.word	0x00000000
        /*0030*/ 	.short	0x0000
        /*0032*/ 	.short	0x0000
        /*0034*/ 	.byte	0x00, 0xf0, 0x21, 0x00


	//----- nvinfo : EIATTR_SPARSE_MMA_MASK
	.align		4
.L_39:
        /*0038*/ 	.byte	0x03, 0x50
        /*003a*/ 	.short	0x0000


	//----- nvinfo : EIATTR_MAXREG_COUNT
	.align		4
        /*003c*/ 	.byte	0x03, 0x1b
        /*003e*/ 	.short	0x00ff


	//----- nvinfo : EIATTR_MERCURY_ISA_VERSION
	.align		4
        /*0040*/ 	.byte	0x03, 0x5f
        /*0042*/ 	.short	0x0101


	//----- nvinfo : EIATTR_EXIT_INSTR_OFFSETS
	.align		4
        /*0044*/ 	.byte	0x04, 0x1c
        /*0046*/ 	.short	(.L_41 - .L_40)


	//   ....[0]....
.L_40:
        /*0048*/ 	.word	0x00000080


	//   ....[1]....
        /*004c*/ 	.word	0x000000f0


	//----- nvinfo : EIATTR_MAX_THREADS
	.align		4
.L_41:
        /*0050*/ 	.byte	0x04, 0x05
        /*0052*/ 	.short	(.L_43 - .L_42)
.L_42:
        /*0054*/ 	.word	0x00000100
        /*0058*/ 	.word	0x00000001
        /*005c*/ 	.word	0x00000001


	//----- nvinfo : EIATTR_CBANK_PARAM_SIZE
	.align		4
.L_43:
        /*0060*/ 	.byte	0x03, 0x19
        /*0062*/ 	.short	0x0018


	//----- nvinfo : EIATTR_PARAM_CBANK
	.align		4
        /*0064*/ 	.byte	0x04, 0x0a
        /*0066*/ 	.short	(.L_45 - .L_44)
	.align		4
.L_44:
        /*0068*/ 	.word	index@(.nv.constant0._ZN18transformer_engine41_GLOBAL__N__a345cf16_9_common_cu_5ac9669013memset_kernelIhEEvPvim)
        /*006c*/ 	.short	0x0210
        /*006e*/ 	.short	0x0018


	//----- nvinfo : EIATTR_SW_WAR
	.align		4
.L_45:
        /*0070*/ 	.byte	0x04, 0x36
        /*0072*/ 	.short	(.L_47 - .L_46)
.L_46:
        /*0074*/ 	.word	0x00000008
.L_47:


//--------------------- .nv.info._ZN18transformer_engine41_GLOBAL__N__a345cf16_9_common_cu_5ac9669013memset_kernelIfEEvPvim --------------------------
	.section	.nv.info._ZN18transformer_engine41_GLOBAL__N__a345cf16_9_common_cu_5ac9669013memset_kernelIfEEvPvim,"",@"SHT_CUDA_INFO"
	.sectionflags	@""
	.align	4


	//----- nvinfo : EIATTR_CUDA_API_VERSION
	.align		4
        /*0000*/ 	.byte	0x04, 0x37
        /*0002*/ 	.short	(.L_49 - .L_48)
.L_48:
        /*0004*/ 	.word	0x00000082


	//----- nvinfo : EIATTR_KPARAM_INFO
	.align		4
.L_49:
        /*0008*/ 	.byte	0x04, 0x17
        /*000a*/ 	.short	(.L_51 - .L_50)
.L_50:
        /*000c*/ 	.word	0x00000000
        /*0010*/ 	.short	0x0002
        /*0012*/ 	.short	0x0010
        /*0014*/ 	.byte	0x00, 0xf0, 0x21, 0x00


	//----- nvinfo : EIATTR_KPARAM_INFO
	.align		4
.L_51:
        /*0018*/ 	.byte	0x04, 0x17
        /*001a*/ 	.short	(.L_53 - .L_52)
.L_52:
        /*001c*/ 	.word	0x00000000
        /*0020*/ 	.short	0x0001
        /*0022*/ 	.short	0x0008
        /*0024*/ 	.byte	0x00, 0xf0, 0x11, 0x00


	//----- nvinfo : EIATTR_KPARAM_INFO
	.align		4
.L_53:
        /*0028*/ 	.byte	0x04, 0x17
        /*002a*/ 	.short	(.L_55 - .L_54)
.L_54:
        /*002c*/ 	.word	0x00000000
        /*0030*/ 	.short	0x0000
        /*0032*/ 	.short	0x0000
        /*0034*/ 	.byte	0x00, 0xf0, 0x21, 0x00


	//----- nvinfo : EIATTR_SPARSE_MMA_MASK
	.align		4
.L_55:
        /*0038*/ 	.byte	0x03, 0x50
        /*003a*/ 	.short	0x0000


	//----- nvinfo : EIATTR_MAXREG_COUNT
	.align		4
        /*003c*/ 	.byte	0x03, 0x1b
        /*003e*/ 	.short	0x00ff


	//----- nvinfo : EIATTR_MERCURY_ISA_VERSION
	.align		4
        /*0040*/ 	.byte	0x03, 0x5f
        /*0042*/ 	.short	0x0101


	//----- nvinfo : EIATTR_EXIT_INSTR_OFFSETS
	.align		4
        /*0044*/ 	.byte	0x04, 0x1c
        /*0046*/ 	.short	(.L_57 - .L_56)


	//   ....[0]....
.L_56:
        /*0048*/ 	.word	0x00000090


	//   ....[1]....
        /*004c*/ 	.word	0x00000180


	//   ....[2]....
        /*0050*/ 	.word	0x000001d0


	//   ....[3]....
        /*0054*/ 	.word	0x00000560


	//   ....[4]....
        /*0058*/ 	.word	0x000005b0


	//----- nvinfo : EIATTR_MAX_THREADS
	.align		4
.L_57:
        /*005c*/ 	.byte	0x04, 0x05
        /*005e*/ 	.short	(.L_59 - .L_58)
.L_58:
        /*0060*/ 	.word	0x00000100
        /*0064*/ 	.word	0x00000001
        /*0068*/ 	.word	0x00000001


	//----- nvinfo : EIATTR_CRS_STACK_SIZE
	.align		4
.L_59:
        /*006c*/ 	.byte	0x04, 0x1e
        /*006e*/ 	.short	(.L_61 - .L_60)
.L_60:
        /*0070*/ 	.word	0x00000000


	//----- nvinfo : EIATTR_CBANK_PARAM_SIZE
	.align		4
.L_61:
        /*0074*/ 	.byte	0x03, 0x19
        /*0076*/ 	.short	0x0018


	//----- nvinfo : EIATTR_PARAM_CBANK
	.align		4
        /*0078*/ 	.byte	0x04, 0x0a
        /*007a*/ 	.short	(.L_63 - .L_62)
	.align		4
.L_62:
        /*007c*/ 	.word	index@(.nv.constant0._ZN18transformer_engine41_GLOBAL__N__a345cf16_9_common_cu_5ac9669013memset_kernelIfEEvPvim)
        /*0080*/ 	.short	0x0210
        /*0082*/ 	.short	0x0018


	//----- nvinfo : EIATTR_SW_WAR
	.align		4
.L_63:
        /*0084*/ 	.byte	0x04, 0x36
        /*0086*/ 	.short	(.L_65 - .L_64)
.L_64:
        /*0088*/ 	.word	0x00000008
.L_65:


//--------------------- .nv.info._ZN18transformer_engine41_GLOBAL__N__a345cf16_9_common_cu_5ac9669013memset_kernelI6float2EEvPvim --------------------------
	.section	.nv.info._ZN18transformer_engine41_GLOBAL__N__a345cf16_9_common_cu_5ac9669013memset_kernelI6float2EEvPvim,"",@"SHT_CUDA_INFO"
	.sectionflags	@""
	.align	4


	//----- nvinfo : EIATTR_CUDA_API_VERSION
	.align		4
        /*0000*/ 	.byte	0x04, 0x37
        /*0002*/ 	.short	(.L_67 - .L_66)
.L_66:
        /*0004*/ 	.word	0x00000082


	//----- nvinfo : EIATTR_KPARAM_INFO
	.align		4
.L_67:
        /*0008*/ 	.byte	0x04, 0x17
        /*000a*/ 	.short	(.L_69 - .L_68)
.L_68:
        /*000c*/ 	.word	0x00000000
        /*0010*/ 	.short	0x0002
        /*0012*/ 	.short	0x0010
        /*0014*/ 	.byte	0x00, 0xf0, 0x21, 0x00


	//----- nvinfo : EIATTR_KPARAM_INFO
	.align		4
.L_69:
        /*0018*/ 	.byte	0x04, 0x17
        /*001a*/ 	.short	(.L_71 - .L_70)
.L_70:
        /*001c*/ 	.word	0x00000000
        /*0020*/ 	.short	0x0001
        /*0022*/ 	.short	0x0008
        /*0024*/ 	.byte	0x00, 0xf0, 0x11, 0x00


	//----- nvinfo : EIATTR_KPARAM_INFO
	.align		4
.L_71:
        /*0028*/ 	.byte	0x04, 0x17
        /*002a*/ 	.short	(.L_73 - .L_72)
.L_72:
        /*002c*/ 	.word	0x00000000
        /*0030*/ 	.short	0x0000
        /*0032*/ 	.short	0x0000
        /*0034*/ 	.byte	0x00, 0xf0, 0x21, 0x00


	//----- nvinfo : EIATTR_SPARSE_MMA_MASK
	.align		4
.L_73:
        /*0038*/ 	.byte	0x03, 0x50
        /*003a*/ 	.short	0x0000


	//----- nvinfo : EIATTR_MAXREG_COUNT
	.align		4
        /*003c*/ 	.byte	0x03, 0x1b
        /*003e*/ 	.short	0x00ff


	//----- nvinfo : EIATTR_MERCURY_ISA_VERSION
	.align		4
        /*0040*/ 	.byte	0x03, 0x5f
        /*0042*/ 	.short	0x0101


	//----- nvinfo : EIATTR_EXIT_INSTR_OFFSETS
	.align		4
        /*0044*/ 	.byte	0x04, 0x1c
        /*0046*/ 	.short	(.L_75 - .L_74)


	//   ....[0]....
.L_74:
        /*0048*/ 	.word	0x00000090


	//   ....[1]....
        /*004c*/ 	.word	0x00000190


	//   ....[2]....
        /*0050*/ 	.word	0x000001e0


	//   ....[3]....
        /*0054*/ 	.word	0x00000570


	//   ....[4]....
        /*0058*/ 	.word	0x000005c0


	//----- nvinfo : EIATTR_MAX_THREADS
	.align		4
.L_75:
        /*005c*/ 	.byte	0x04, 0x05
        /*005e*/ 	.short	(.L_77 - .L_76)
.L_76:
        /*0060*/ 	.word	0x00000100
        /*0064*/ 	.word	0x00000001
        /*0068*/ 	.word	0x00000001


	//----- nvinfo : EIATTR_CRS_STACK_SIZE
	.align		4
.L_77:
        /*006c*/ 	.byte	0x04, 0x1e
        /*006e*/ 	.short	(.L_79 - .L_78)
.L_78:
        /*0070*/ 	.word	0x00000000


	//----- nvinfo : EIATTR_CBANK_PARAM_SIZE
	.align		4
.L_79:
        /*0074*/ 	.byte	0x03, 0x19
        /*0076*/ 	.short	0x0018


	//----- nvinfo : EIATTR_PARAM_CBANK
	.align		4
        /*0078*/ 	.byte	0x04, 0x0a
        /*007a*/ 	.short	(.L_81 - .L_80)
	.align		4
.L_80:
        /*007c*/ 	.word	index@(.nv.constant0._ZN18transformer_engine41_GLOBAL__N__a345cf16_9_common_cu_5ac9669013memset_kernelI6float2EEvPvim)
        /*0080*/ 	.short	0x0210
        /*0082*/ 	.short	0x0018


	//----- nvinfo : EIATTR_SW_WAR
	.align		4
.L_81:
        /*0084*/ 	.byte	0x04, 0x36
        /*0086*/ 	.short	(.L_83 - .L_82)
.L_82:
        /*0088*/ 	.word	0x00000008
.L_83:


//--------------------- .nv.info._ZN18transformer_engine41_GLOBAL__N__a345cf16_9_common_cu_5ac9669013memset_kernelI6float4EEvPvim --------------------------
	.section	.nv.info._ZN18transformer_engine41_GLOBAL__N__a345cf16_9_common_cu_5ac9669013memset_kernelI6float4EEvPvim,"",@"SHT_CUDA_INFO"
	.sectionflags	@""
	.align	4


	//----- nvinfo : EIATTR_CUDA_API_VERSION
	.align		4
        /*0000*/ 	.byte	0x04, 0x37
        /*0002*/ 	.short	(.L_85 - .L_84)
.L_84:
        /*0004*/ 	.word	0x00000082


	//----- nvinfo : EIATTR_KPARAM_INFO
	.align		4
.L_85:
        /*0008*/ 	.byte	0x04, 0x17
        /*000a*/ 	.short	(.L_87 - .L_86)
.L_86:
        /*000c*/ 	.word	0x00000000
        /*0010*/ 	.short	0x0002
        /*0012*/ 	.short	0x0010
        /*0014*/ 	.byte	0x00, 0xf0, 0x21, 0x00


	//----- nvinfo : EIATTR_KPARAM_INFO
	.align		4
.L_87:
        /*0018*/ 	.byte	0x04, 0x17
        /*001a*/ 	.short	(.L_89 - .L_88)
.L_88:
        /*001c*/ 	.word	0x00000000
        /*0020*/ 	.short	0x0001
        /*0022*/ 	.short	0x0008
        /*0024*/ 	.byte	0x00, 0xf0, 0x11, 0x00


	//----- nvinfo : EIATTR_KPARAM_INFO
	.align		4
.L_89:
        /*0028*/ 	.byte	0x04, 0x17
        /*002a*/ 	.short	(.L_91 - .L_90)
.L_90:
        /*002c*/ 	.word	0x00000000
        /*0030*/ 	.short	0x0000
        /*0032*/ 	.short	0x0000
        /*0034*/ 	.byte	0x00, 0xf0, 0x21, 0x00


	//----- nvinfo : EIATTR_SPARSE_MMA_MASK
	.align		4
.L_91:
        /*0038*/ 	.byte	0x03, 0x50
        /*003a*/ 	.short	0x0000


	//----- nvinfo : EIATTR_MAXREG_COUNT
	.align		4
        /*003c*/ 	.byte	0x03, 0x1b
        /*003e*/ 	.short	0x00ff


	//----- nvinfo : EIATTR_MERCURY_ISA_VERSION
	.align		4
        /*0040*/ 	.byte	0x03, 0x5f
        /*0042*/ 	.short	0x0101


	//----- nvinfo : EIATTR_EXIT_INSTR_OFFSETS
	.align		4
        /*0044*/ 	.byte	0x04, 0x1c
        /*0046*/ 	.short	(.L_93 - .L_92)


	//   ....[0]....
.L_92:
        /*0048*/ 	.word	0x00000090


	//   ....[1]....
        /*004c*/ 	.word	0x000001b0


	//   ....[2]....
        /*0050*/ 	.word	0x00000200


	//   ....[3]....
        /*0054*/ 	.word	0x00000590


	//   ....[4]....
        /*0058*/ 	.word	0x000005e0


	//----- nvinfo : EIATTR_MAX_THREADS
	.align		4
.L_93:
        /*005c*/ 	.byte	0x04, 0x05
        /*005e*/ 	.short	(.L_95 - .L_94)
.L_94:
        /*0060*/ 	.word	0x00000100
        /*0064*/ 	.word	0x00000001
        /*0068*/ 	.word	0x00000001


	//----- nvinfo : EIATTR_CRS_STACK_SIZE
	.align		4
.L_95:
        /*006c*/ 	.byte	0x04, 0x1e
        /*006e*/ 	.short	(.L_97 - .L_96)
.L_96:
        /*0070*/ 	.word	0x00000000


	//----- nvinfo : EIATTR_CBANK_PARAM_SIZE
	.align		4
.L_97:
        /*0074*/ 	.byte	0x03, 0x19
        /*0076*/ 	.short	0x0018


	//----- nvinfo : EIATTR_PARAM_CBANK
	.align		4
        /*0078*/ 	.byte	0x04, 0x0a
        /*007a*/ 	.short	(.L_99 - .L_98)
	.align		4
.L_98:
        /*007c*/ 	.word	index@(.nv.constant0._ZN18transformer_engine41_GLOBAL__N__a345cf16_9_common_cu_5ac9669013memset_kernelI6float4EEvPvim)
        /*0080*/ 	.short	0x0210
        /*0082*/ 	.short	0x0018


	//----- nvinfo : EIATTR_SW_WAR
	.align		4
.L_99:
        /*0084*/ 	.byte	0x04, 0x36
        /*0086*/ 	.short	(.L_101 - .L_100)
.L_100:
        /*0088*/ 	.word	0x00000008
.L_101:


//--------------------- .nv.info._ZN18transformer_engine41_GLOBAL__N__a345cf16_9_common_cu_5ac9669030update_tensor_scale_inv_kernelEPKfPf --------------------------
	.section	.nv.info._ZN18transformer_engine41_GLOBAL__N__a345cf16_9_common_cu_5ac9669030update_tensor_scale_inv_kernelEPKfPf,"",@"SHT_CUDA_INFO"
	.sectionflags	@""
	.align	4


	//----- nvinfo : EIATTR_CUDA_API_VERSION
	.align		4
        /*0000*/ 	.byte	0x04, 0x37
        /*0002*/ 	.short	(.L_103 - .L_102)
.L_102:
        /*0004*/ 	.word	0x00000082


	//----- nvinfo : EIATTR_KPARAM_INFO
	.align		4
.L_103:
        /*0008*/ 	.byte	0x04, 0x17
        /*000a*/ 	.short	(.L_105 - .L_104)
.L_104:
        /*000c*/ 	.word	0x00000000
        /*0010*/ 	.short	0x0001
        /*0012*/ 	.short	0x0008
        /*0014*/ 	.byte	0x00, 0xf0, 0x21, 0x00


	//----- nvinfo : EIATTR_KPARAM_INFO
	.align		4
.L_105:
        /*0018*/ 	.byte	0x04, 0x17
        /*001a*/ 	.short	(.L_107 - .L_106)
.L_106:
        /*001c*/ 	.word	0x00000000
        /*0020*/ 	.short	0x0000
        /*0022*/ 	.short	0x0000
        /*0024*/ 	.byte	0x00, 0xf0, 0x21, 0x00


	//----- nvinfo : EIATTR_SPARSE_MMA_MASK
	.align		4
.L_107:
        /*0028*/ 	.byte	0x03, 0x50
        /*002a*/ 	.short	0x0000


	//----- nvinfo : EIATTR_MAXREG_COUNT
	.align		4
        /*002c*/ 	.byte	0x03, 0x1b
        /*002e*/ 	.short	0x00ff


	//----- nvinfo : EIATTR_MERCURY_ISA_VERSION
	.align		4
        /*0030*/ 	.byte	0x03, 0x5f
        /*0032*/ 	.short	0x0101


	//----- nvinfo : EIATTR_EXIT_INSTR_OFFSETS
	.align		4
        /*0034*/ 	.byte	0x04, 0x1c
        /*0036*/ 	.short	(.L_109 - .L_108)


	//   ....[0]....
.L_108:
        /*0038*/ 	.word	0x00000160


	//----- nvinfo : EIATTR_MAX_THREADS
	.align		4
.L_109:
        /*003c*/ 	.byte	0x04, 0x05
        /*003e*/ 	.short	(.L_111 - .L_110)
.L_110:
        /*0040*/ 	.word	0x00000001
        /*0044*/ 	.word	0x00000001
        /*0048*/ 	.word	0x00000001


	//----- nvinfo : EIATTR_CRS_STACK_SIZE
	.align		4
.L_111:
        /*004c*/ 	.byte	0x04, 0x1e
        /*004e*/ 	.short	(.L_113 - .L_112)
.L_112:
        /*0050*/ 	.word	0x00000000


	//----- nvinfo : EIATTR_CBANK_PARAM_SIZE
	.align		4
.L_113:
        /*0054*/ 	.byte	0x03, 0x19
        /*0056*/ 	.short	0x0010


	//----- nvinfo : EIATTR_PARAM_CBANK
	.align		4
        /*0058*/ 	.byte	0x04, 0x0a
        /*005a*/ 	.short	(.L_115 - .L_114)
	.align		4
.L_114:
        /*005c*/ 	.word	index@(.nv.constant0._ZN18transformer_engine41_GLOBAL__N__a345cf16_9_common_cu_5ac9669030update_tensor_scale_inv_kernelEPKfPf)
        /*0060*/ 	.short	0x0210
        /*0062*/ 	.short	0x0010


	//----- nvinfo : EIATTR_SW_WAR
	.align		4
.L_115:
        /*0064*/ 	.byte	0x04, 0x36
        /*0066*/ 	.short	(.L_117 - .L_116)
.L_116:
        /*0068*/ 	.word	0x00000008
.L_117:


//--------------------- .nv.callgraph             --------------------------
	.section	.nv.callgraph,"",@"SHT_CUDA_CALLGRAPH"
	.align	4
	.sectionentsize	8
	.align		4
        /*0000*/ 	.word	0x00000000
	.align		4
        /*0004*/ 	.word	0xffffffff
	.align		4
        /*0008*/ 	.word	0x00000000
	.align		4
        /*000c*/ 	.word	0xfffffffe
	.align		4
        /*0010*/ 	.word	0x00000000
	.align		4
        /*0014*/ 	.word	0xfffffffd
	.align		4
        /*0018*/ 	.word	0x00000000
	.align		4
        /*001c*/ 	.word	0xfffffffc


//--------------------- .text._ZN18transformer_engine41_GLOBAL__N__a345cf16_9_common_cu_5ac9669013memset_kernelIhEEvPvim --------------------------
	.section	.text._ZN18transformer_engine41_GLOBAL__N__a345cf16_9_common_cu_5ac9669013memset_kernelIhEEvPvim,"ax",@progbits
	.align	128
.text._ZN18transformer_engine41_GLOBAL__N__a345cf16_9_common_cu_5ac9669013memset_kernelIhEEvPvim:
        .type           _ZN18transformer_engine41_GLOBAL__N__a345cf16_9_common_cu_5ac9669013memset_kernelIhEEvPvim,@function
        .size           _ZN18transformer_engine41_GLOBAL__N__a345cf16_9_common_cu_5ac9669013memset_kernelIhEEvPvim,(.L_x_29 - _ZN18transformer_engine41_GLOBAL__N__a345cf16_9_common_cu_5ac9669013memset_kernelIhEEvPvim)
        .other          _ZN18transformer_engine41_GLOBAL__N__a345cf16_9_common_cu_5ac9669013memset_kernelIhEEvPvim,@"STO_CUDA_ENTRY STV_DEFAULT"
_ZN18transformer_engine41_GLOBAL__N__a345cf16_9_common_cu_5ac9669013memset_kernelIhEEvPvim:
[----:B------:R-:W-:Y:S01]  /*0000*/  LDC R1, c[0x0][0x28] ;  /* 0x00000a00ff017b82 */ /* 0x000fe20000000800 */
[----:B------:R-:W0:Y:S07]  /*0010*/  S2R R3, SR_TID.X ;  /* 0x0000000000037919 */ /* 0x000e2e0000002100 */
[----:B------:R-:W0:Y:S08]  /*0020*/  S2UR UR4, SR_CTAID.X ;  /* 0x00000000000479c3 */ /* 0x000e300000002500 */
[----:B------:R-:W0:Y:S02]  /*0030*/  LDC R2, c[0x0][RZ] ;  /* 0x00000000ff027b82 */ /* 0x000e240000000800 */
[----:B0-----:R-:W-:Y:S01]  /*0040*/  IMAD R2, R2, UR4, R3 ;  /* 0x0000000402027c24 */ /* 0x001fe2000f8e0203 */
[----:B------:R-:W-:-:S04]  /*0050*/  ULDC.64 UR4, c[0x0][0x220] ;  /* 0x0000880000047ab9 */ /* 0x000fc80000000a00 */
[----:B------:R-:W-:-:S04]  /*0060*/  ISETP.GE.U32.AND P0, PT, R2, UR4, PT ;  /* 0x0000000402007c0c */ /* 0x000fc8000bf06070 */
[----:B------:R-:W-:-:S13]  /*0070*/  ISETP.GE.U32.AND.EX P0, PT, RZ, UR5, PT, P0 ;  /* 0x00000005ff007c0c */ /* 0x000fda000bf06100 */
[----:B------:R-:W-:Y:S05]  /*0080*/  @P0 EXIT ;  /* 0x000000000000094d */ /* 0x000fea0003800000 */
[----:B------:R-:W0:Y:S01]  /*0090*/  LDC.U8 R5, c[0x0][0x218] ;  /* 0x00008600ff057b82 */ /* 0x000e220000000000 */
[----:B------:R-:W-:Y:S02]  /*00a0*/  ULDC.64 UR4, c[0x0][0x210] ;  /* 0x0000840000047ab9 */ /* 0x000fe40000000a00 */
[----:B------:R-:W-:-:S05]  /*00b0*/  IADD3 R2, P0, R2, UR4, RZ ;  /* 0x0000000402027c10 */ /* 0x000fca000ff1e0ff */
[----:B------:R-:W-:Y:S01]  /*00c0*/  IMAD.X R3, RZ, RZ, UR5, P0 ;  /* 0x00000005ff037e24 */ /* 0x000fe200080e06ff */
[----:B------:R-:W-:-:S04]  /*00d0*/  ULDC.64 UR4, c[0x0][0x208] ;  /* 0x0000820000047ab9 */ /* 0x000fc80000000a00 */
[----:B0-----:R-:W-:Y:S01]  /*00e0*/  STG.E.U8 desc[UR4][R2.64], R5 ;  /* 0x0000000502007986 */ /* 0x001fe2000c101104 */
[----:B------:R-:W-:Y:S05]  /*00f0*/  EXIT ;  /* 0x000000000000794d */ /* 0x000fea0003800000 */
.L_x_0:
[----:B------:R-:W-:-:S00]  /*0100*/  BRA `(.L_x_0) ;  /* 0xfffffffc00fc7947 */ /* 0x000fc0000383ffff */
[----:B------:R-:W-:-:S00]  /*0110*/  NOP ;  /* 0x0000000000007918 */ /* 0x000fc00000000000 */
        /* <DEDUP_REMOVED lines=14> */
.L_x_29:


//--------------------- .text._ZN18transformer_engine41_GLOBAL__N__a345cf16_9_common_cu_5ac9669013memset_kernelIfEEvPvim --------------------------
	.section	.text._ZN18transformer_engine41_GLOBAL__N__a345cf16_9_common_cu_5ac9669013memset_kernelIfEEvPvim,"ax",@progbits
	.align	128
.text._ZN18transformer_engine41_GLOBAL__N__a345cf16_9_common_cu_5ac9669013memset_kernelIfEEvPvim:
        .type           _ZN18transformer_engine41_GLOBAL__N__a345cf16_9_common_cu_5ac9669013memset_kernelIfEEvPvim,@function
        .size           _ZN18transformer_engine41_GLOBAL__N__a345cf16_9_common_cu_5ac9669013memset_kernelIfEEvPvim,(.L_x_30 - _ZN18transformer_engine41_GLOBAL__N__a345cf16_9_common_cu_5ac9669013memset_kernelIfEEvPvim)
        .other          _ZN18transformer_engine41_GLOBAL__N__a345cf16_9_common_cu_5ac9669013memset_kernelIfEEvPvim,@"STO_CUDA_ENTRY STV_DEFAULT"
_ZN18transformer_engine41_GLOBAL__N__a345cf16_9_common_cu_5ac9669013memset_kernelIfEEvPvim:
[----:B------:R-:W-:Y:S01]  /*0000*/  LDC R1, c[0x0][0x28] ;  /* 0x00000a00ff017b82 */ /* 0x000fe20000000800 */
[----:B------:R-:W0:Y:S01]  /*0010*/  S2R R0, SR_CTAID.X ;  /* 0x0000000000007919 */ /* 0x000e220000002500 */
[----:B------:R-:W-:Y:S01]  /*0020*/  ULDC UR4, c[0x0][0x0] ;  /* 0x0000000000047ab9 */ /* 0x000fe20000000800 */
[----:B------:R-:W-:Y:S01]  /*0030*/  ULDC.64 UR6, c[0x0][0x220] ;  /* 0x0000880000067ab9 */ /* 0x000fe20000000a00 */
[----:B------:R-:W0:Y:S02]  /*0040*/  S2R R3, SR_TID.X ;  /* 0x0000000000037919 */ /* 0x000e240000002100 */
[----:B0-----:R-:W-:-:S04]  /*0050*/  IMAD R0, R0, UR4, R3 ;  /* 0x0000000400007c24 */ /* 0x001fc8000f8e0203 */
[----:B------:R-:W-:-:S03]  /*0060*/  IMAD.WIDE.U32 R2, R0, 0x4, RZ ;  /* 0x0000000400027825 */ /* 0x000fc600078e00ff */
[----:B------:R-:W-:-:S04]  /*0070*/  ISETP.GE.U32.AND P0, PT, R2, UR6, PT ;  /* 0x0000000602007c0c */ /* 0x000fc8000bf06070 */
[----:B------:R-:W-:-:S13]  /*0080*/  ISETP.GE.U32.AND.EX P0, PT, R3, UR7, PT, P0 ;  /* 0x0000000703007c0c */ /* 0x000fda000bf06100 */
[----:B------:R-:W-:Y:S05]  /*0090*/  @P0 EXIT ;  /* 0x000000000000094d */ /* 0x000fea0003800000 */
[----:B------:R-:W-:Y:S01]  /*00a0*/  IADD3 R4, P1, R2, 0x4, RZ ;  /* 0x0000000402047810 */ /* 0x000fe20007f3e0ff */
[----:B------:R-:W-:-:S03]  /*00b0*/  ULDC.64 UR4, c[0x0][0x208] ;  /* 0x0000820000047ab9 */ /* 0x000fc60000000a00 */
[----:B------:R-:W-:Y:S01]  /*00c0*/  ISETP.GT.U32.AND P0, PT, R4, UR6, PT ;  /* 0x0000000604007c0c */ /* 0x000fe2000bf04070 */
[----:B------:R-:W-:-:S05]  /*00d0*/  IMAD.X R4, RZ, RZ, R3, P1 ;  /* 0x000000ffff047224 */ /* 0x000fca00008e0603 */
[----:B------:R-:W-:-:S13]  /*00e0*/  ISETP.GT.U32.AND.EX P0, PT, R4, UR7, PT, P0 ;  /* 0x0000000704007c0c */ /* 0x000fda000bf04100 */
[----:B------:R-:W-:Y:S05]  /*00f0*/  @P0 BRA `(.L_x_1) ;  /* 0x0000000000240947 */ /* 0x000fea0003800000 */
[----:B------:R-:W0:Y:S01]  /*0100*/  LDC R5, c[0x0][0x218] ;  /* 0x00008600ff057b82 */ /* 0x000e220000000800 */
[----:B------:R-:W-:Y:S02]  /*0110*/  ULDC.64 UR8, c[0x0][0x210] ;  /* 0x0000840000087ab9 */ /* 0x000fe40000000a00 */
[----:B------:R-:W-:Y:S02]  /*0120*/  LEA R2, P0, R0, UR8, 0x2 ;  /* 0x0000000800027c11 */ /* 0x000fe4000f8010ff */
[----:B0-----:R-:W-:-:S04]  /*0130*/  PRMT R3, R5, 0x40, R5 ;  /* 0x0000004005037816 */ /* 0x001fc80000000005 */
[--C-:B------:R-:W-:Y:S02]  /*0140*/  PRMT R4, R3, 0x410, R5.reuse ;  /* 0x0000041003047816 */ /* 0x100fe40000000005 */
[----:B------:R-:W-:Y:S02]  /*0150*/  LEA.HI.X R3, R0, UR9, RZ, 0x2, P0 ;  /* 0x0000000900037c11 */ /* 0x000fe400080f14ff */
[----:B------:R-:W-:-:S05]  /*0160*/  PRMT R5, R4, 0x4210, R5 ;  /* 0x0000421004057816 */ /* 0x000fca0000000005 */
[----:B------:R-:W-:Y:S01]  /*0170*/  STG.E desc[UR4][R2.64], R5 ;  /* 0x0000000502007986 */ /* 0x000fe2000c101904 */
[----:B------:R-:W-:Y:S05]  /*0180*/  EXIT ;  /* 0x000000000000794d */ /* 0x000fea0003800000 */
.L_x_1:
[----:B------:R-:W-:-:S04]  /*0190*/  IADD3 R10, P1, -R2, UR6, RZ ;  /* 0x00000006020a7c10 */ /* 0x000fc8000ff3e1ff */
[----:B------:R-:W-:Y:S02]  /*01a0*/  ISETP.NE.U32.AND P0, PT, R10, RZ, PT ;  /* 0x000000ff0a00720c */ /* 0x000fe40003f05070 */
[----:B------:R-:W-:-:S04]  /*01b0*/  IADD3.X R12, ~R3, UR7, RZ, P1, !PT ;  /* 0x00000007030c7c10 */ /* 0x000fc80008ffe5ff */
[----:B------:R-:W-:-:S13]  /*01c0*/  ISETP.NE.AND.EX P0, PT, R12, RZ, PT, P0 ;  /* 0x000000ff0c00720c */ /* 0x000fda0003f05300 */
[----:B------:R-:W-:Y:S05]  /*01d0*/  @!P0 EXIT ;  /* 0x000000000000894d */ /* 0x000fea0003800000 */
[----:B------:R-:W-:Y:S01]  /*01e0*/  ISETP.GT.U32.AND P0, PT, R10, RZ, PT ;  /* 0x000000ff0a00720c */ /* 0x000fe20003f04070 */
[----:B------:R-:W-:Y:S01]  /*01f0*/  ULDC.64 UR8, c[0x0][0x210] ;  /* 0x0000840000087ab9 */ /* 0x000fe20000000a00 */
[----:B------:R-:W-:Y:S01]  /*0200*/  IMAD.MOV.U32 R5, RZ, RZ, RZ ;  /* 0x000000ffff057224 */ /* 0x000fe200078e00ff */
[----:B------:R-:W-:Y:S01]  /*0210*/  IADD3 R6, P1, R2, UR8, RZ ;  /* 0x0000000802067c10 */ /* 0x000fe2000ff3e0ff */
[----:B------:R-:W-:Y:S01]  /*0220*/  IMAD.MOV.U32 R7, RZ, RZ, RZ ;  /* 0x000000ffff077224 */ /* 0x000fe200078e00ff */
[----:B------:R-:W-:Y:S01]  /*0230*/  ISETP.GT.U32.AND.EX P0, PT, R12, RZ, PT, P0 ;  /* 0x000000ff0c00720c */ /* 0x000fe20003f04100 */
[----:B------:R-:W-:Y:S01]  /*0240*/  BSSY B0, `(.L_x_2) ;  /* 0x000001e000007945 */ /* 0x000fe20003800000 */
[----:B------:R-:W-:-:S11]  /*0250*/  IADD3.X R8, R3, UR9, RZ, P1, !PT ;  /* 0x0000000903087c10 */ /* 0x000fd60008ffe4ff */
[----:B------:R-:W0:Y:S01]  /*0260*/  @!P0 LDC.U8 R9, c[0x0][0x218] ;  /* 0x00008600ff098b82 */ /* 0x000e220000000000 */
[----:B------:R-:W-:Y:S01]  /*0270*/  @!P0 IADD3 R2, P1, R5, R6, RZ ;  /* 0x0000000605028210 */ /* 0x000fe20007f3e0ff */
[----:B------:R-:W-:-:S04]  /*0280*/  @!P0 IMAD.MOV.U32 R5, RZ, RZ, 0x1 ;  /* 0x00000001ff058424 */ /* 0x000fc800078e00ff */
[----:B------:R-:W-:Y:S01]  /*0290*/  @!P0 IMAD.X R3, R7, 0x1, R8, P1 ;  /* 0x0000000107038824 */ /* 0x000fe200008e0608 */
[----:B------:R-:W-:Y:S01]  /*02a0*/  IADD3 R0, P3, -R5, R10, RZ ;  /* 0x0000000a05007210 */ /* 0x000fe20007f7e1ff */
[----:B------:R-:W-:Y:S01]  /*02b0*/  @!P0 IMAD.MOV.U32 R7, RZ, RZ, RZ ;  /* 0x000000ffff078224 */ /* 0x000fe200078e00ff */
[----:B------:R-:W-:Y:S02]  /*02c0*/  ISETP.GT.U32.AND P2, PT, R10, R5, PT ;  /* 0x000000050a00720c */ /* 0x000fe40003f44070 */
[----:B------:R-:W-:Y:S01]  /*02d0*/  ISETP.LE.U32.AND P1, PT, R0, 0x3, PT ;  /* 0x000000030000780c */ /* 0x000fe20003f23070 */
[C---:B------:R-:W-:Y:S01]  /*02e0*/  IMAD.X R0, R12.reuse, 0x1, ~R7, P3 ;  /* 0x000000010c007824 */ /* 0x040fe200018e0e07 */
[----:B------:R-:W-:-:S04]  /*02f0*/  ISETP.GT.U32.AND.EX P2, PT, R12, R7, PT, P2 ;  /* 0x000000070c00720c */ /* 0x000fc80003f44120 */
[----:B------:R-:W-:Y:S01]  /*0300*/  ISETP.LE.U32.OR.EX P1, PT, R0, RZ, !P2, P1 ;  /* 0x000000ff0000720c */ /* 0x000fe20005723510 */
[----:B0-----:R0:W-:-:S12]  /*0310*/  @!P0 STG.E.U8 desc[UR4][R2.64], R9 ;  /* 0x0000000902008986 */ /* 0x0011d8000c101104 */
[----:B------:R-:W-:Y:S05]  /*0320*/  @P1 BRA `(.L_x_3) ;  /* 0x00000000003c1947 */ /* 0x000fea0003800000 */
[----:B0-----:R-:W0:Y:S01]  /*0330*/  LDC.U8 R9, c[0x0][0x218] ;  /* 0x00008600ff097b82 */ /* 0x001e220000000000 */
[----:B------:R-:W-:Y:S02]  /*0340*/  IADD3 R0, P1, R10, -0x3, RZ ;  /* 0xfffffffd0a007810 */ /* 0x000fe40007f3e0ff */
[----:B------:R-:W-:Y:S02]  /*0350*/  PLOP3.LUT P0, PT, PT, PT, PT, 0x8, 0x0 ;  /* 0x000000000000781c */ /* 0x000fe40003f0e170 */
[----:B------:R-:W-:-:S11]  /*0360*/  IADD3.X R4, R12, -0x1, RZ, P1, !PT ;  /* 0xffffffff0c047810 */ /* 0x000fd60000ffe4ff */
.L_x_4:
[C---:B-1----:R-:W-:Y:S02]  /*0370*/  IADD3 R2, P1, R5.reuse, R6, RZ ;  /* 0x0000000605027210 */ /* 0x042fe40007f3e0ff */
[----:B------:R-:W-:-:S03]  /*0380*/  IADD3 R5, P2, R5, 0x4, RZ ;  /* 0x0000000405057810 */ /* 0x000fc60007f5e0ff */
[----:B------:R-:W-:Y:S01]  /*0390*/  IMAD.X R3, R7, 0x1, R8, P1 ;  /* 0x0000000107037824 */ /* 0x000fe200008e0608 */
[----:B------:R-:W-:Y:S01]  /*03a0*/  ISETP.GE.U32.AND P1, PT, R5, R0, PT ;  /* 0x000000000500720c */ /* 0x000fe20003f26070 */
[----:B------:R-:W-:-:S03]  /*03b0*/  IMAD.X R7, RZ, RZ, R7, P2 ;  /* 0x000000ffff077224 */ /* 0x000fc600010e0607 */
[----:B0-----:R1:W-:Y:S02]  /*03c0*/  STG.E.U8 desc[UR4][R2.64], R9 ;  /* 0x0000000902007986 */ /* 0x0013e4000c101104 */
[----:B------:R-:W-:Y:S02]  /*03d0*/  ISETP.GE.U32.AND.EX P1, PT, R7, R4, PT, P1 ;  /* 0x000000040700720c */ /* 0x000fe40003f26110 */
[----:B------:R1:W-:Y:S04]  /*03e0*/  STG.E.U8 desc[UR4][R2.64+0x1], R9 ;  /* 0x0000010902007986 */ /* 0x0003e8000c101104 */
[----:B------:R1:W-:Y:S04]  /*03f0*/  STG.E.U8 desc[UR4][R2.64+0x2], R9 ;  /* 0x0000020902007986 */ /* 0x0003e8000c101104 */
[----:B------:R1:W-:Y:S03]  /*0400*/  STG.E.U8 desc[UR4][R2.64+0x3], R9 ;  /* 0x0000030902007986 */ /* 0x0003e6000c101104 */
[----:B------:R-:W-:Y:S05]  /*0410*/  @!P1 BRA `(.L_x_4) ;  /* 0xfffffffc00d49947 */ /* 0x000fea000383ffff */
.L_x_3:
[----:B------:R-:W-:Y:S05]  /*0420*/  BSYNC B0 ;  /* 0x0000000000007941 */ /* 0x000fea0003800000 */
.L_x_2:
[----:B------:R-:W-:Y:S01]  /*0430*/  IADD3 R0, P3, -R5, R10, RZ ;  /* 0x0000000a05007210 */ /* 0x000fe20007f7e1ff */
[----:B------:R-:W-:Y:S01]  /*0440*/  BSSY B0, `(.L_x_5) ;  /* 0x000000f000007945 */ /* 0x000fe20003800000 */
[----:B------:R-:W-:Y:S02]  /*0450*/  ISETP.GT.U32.AND P2, PT, R10, R5, PT ;  /* 0x000000050a00720c */ /* 0x000fe40003f44070 */
[----:B------:R-:W-:Y:S01]  /*0460*/  ISETP.LE.U32.AND P1, PT, R0, 0x1, PT ;  /* 0x000000010000780c */ /* 0x000fe20003f23070 */
[C---:B------:R-:W-:Y:S01]  /*0470*/  IMAD.X R0, R12.reuse, 0x1, ~R7, P3 ;  /* 0x000000010c007824 */ /* 0x040fe200018e0e07 */
[----:B------:R-:W-:-:S04]  /*0480*/  ISETP.GT.U32.AND.EX P2, PT, R12, R7, PT, P2 ;  /* 0x000000070c00720c */ /* 0x000fc80003f44120 */
[----:B------:R-:W-:-:S13]  /*0490*/  ISETP.LE.U32.OR.EX P1, PT, R0, RZ, !P2, P1 ;  /* 0x000000ff0000720c */ /* 0x000fda0005723510 */
[----:B------:R-:W-:Y:S05]  /*04a0*/  @P1 BRA `(.L_x_6) ;  /* 0x0000000000201947 */ /* 0x000fea0003800000 */
[----:B01----:R-:W0:Y:S01]  /*04b0*/  LDC.U8 R9, c[0x0][0x218] ;  /* 0x00008600ff097b82 */ /* 0x003e220000000000 */
[C---:B------:R-:W-:Y:S02]  /*04c0*/  IADD3 R2, P0, R5.reuse, R6, RZ ;  /* 0x0000000605027210 */ /* 0x040fe40007f1e0ff */
[----:B------:R-:W-:-:S03]  /*04d0*/  IADD3 R5, P1, R5, 0x2, RZ ;  /* 0x0000000205057810 */ /* 0x000fc60007f3e0ff */
[----:B------:R-:W-:Y:S01]  /*04e0*/  IMAD.X R3, R7, 0x1, R8, P0 ;  /* 0x0000000107037824 */ /* 0x000fe200000e0608 */
[----:B------:R-:W-:Y:S01]  /*04f0*/  PLOP3.LUT P0, PT, PT, PT, PT, 0x8, 0x0 ;  /* 0x000000000000781c */ /* 0x000fe20003f0e170 */
[----:B------:R-:W-:-:S03]  /*0500*/  IMAD.X R7, RZ, RZ, R7, P1 ;  /* 0x000000ffff077224 */ /* 0x000fc600008e0607 */
[----:B0-----:R2:W-:Y:S04]  /*0510*/  STG.E.U8 desc[UR4][R2.64], R9 ;  /* 0x0000000902007986 */ /* 0x0015e8000c101104 */
[----:B------:R2:W-:Y:S05]  /*0520*/  STG.E.U8 desc[UR4][R2.64+0x1], R9 ;  /* 0x0000010902007986 */ /* 0x0005ea000c101104 */
.L_x_6:
[----:B------:R-:W-:Y:S05]  /*0530*/  BSYNC B0 ;  /* 0x0000000000007941 */ /* 0x000fea0003800000 */
.L_x_5:
[----:B------:R-:W-:-:S04]  /*0540*/  ISETP.LT.U32.AND P1, PT, R5, R10, PT ;  /* 0x0000000a0500720c */ /* 0x000fc80003f21070 */
[----:B------:R-:W-:-:S13]  /*0550*/  ISETP.LT.U32.OR.EX P0, PT, R7, R12, P0, P1 ;  /* 0x0000000c0700720c */ /* 0x000fda0000701510 */
[----:B------:R-:W-:Y:S05]  /*0560*/  @!P0 EXIT ;  /* 0x000000000000894d */ /* 0x000fea0003800000 */
[----:B012---:R-:W0:Y:S01]  /*0570*/  LDC.U8 R9, c[0x0][0x218] ;  /* 0x00008600ff097b82 */ /* 0x007e220000000000 */
[----:B------:R-:W-:-:S05]  /*0580*/  IADD3 R2, P0, R5, R6, RZ ;  /* 0x0000000605027210 */ /* 0x000fca0007f1e0ff */
[----:B------:R-:W-:-:S05]  /*0590*/  IMAD.X R3, R7, 0x1, R8, P0 ;  /* 0x0000000107037824 */ /* 0x000fca00000e0608 */
[----:B0-----:R-:W-:Y:S01]  /*05a0*/  STG.E.U8 desc[UR4][R2.64], R9 ;  /* 0x0000000902007986 */ /* 0x001fe2000c101104 */
[----:B------:R-:W-:Y:S05]  /*05b0*/  EXIT ;  /* 0x000000000000794d */ /* 0x000fea0003800000 */
.L_x_7:
        /* <DEDUP_REMOVED lines=12> */
.L_x_30:


//--------------------- .text._ZN18transformer_engine41_GLOBAL__N__a345cf16_9_common_cu_5ac9669013memset_kernelI6float2EEvPvim --------------------------
	.section	.text._ZN18transformer_engine41_GLOBAL__N__a345cf16_9_common_cu_5ac9669013memset_kernelI6float2EEvPvim,"ax",@progbits
	.align	128
.text._ZN18transformer_engine41_GLOBAL__N__a345cf16_9_common_cu_5ac9669013memset_kernelI6float2EEvPvim:
        .type           _ZN18transformer_engine41_GLOBAL__N__a345cf16_9_common_cu_5ac9669013memset_kernelI6float2EEvPvim,@function
        .size           _ZN18transformer_engine41_GLOBAL__N__a345cf16_9_common_cu_5ac9669013memset_kernelI6float2EEvPvim,(.L_x_31 - _ZN18transformer_engine41_GLOBAL__N__a345cf16_9_common_cu_5ac9669013memset_kernelI6float2EEvPvim)
        .other          _ZN18transformer_engine41_GLOBAL__N__a345cf16_9_common_cu_5ac9669013memset_kernelI6float2EEvPvim,@"STO_CUDA_ENTRY STV_DEFAULT"
_ZN18transformer_engine41_GLOBAL__N__a345cf16_9_common_cu_5ac9669013memset_kernelI6float2EEvPvim:
        /* <DEDUP_REMOVED lines=17> */
[----:B------:R-:W-:Y:S01]  /*0110*/  ULDC.64 UR8, c[0x0][0x210] ;  /* 0x0000840000087ab9 */ /* 0x000fe20000000a00 */
[----:B0-----:R-:W-:-:S04]  /*0120*/  PRMT R2, R4, 0x40, R4 ;  /* 0x0000004004027816 */ /* 0x001fc80000000004 */
[--C-:B------:R-:W-:Y:S02]  /*0130*/  PRMT R3, R2, 0x410, R4.reuse ;  /* 0x0000041002037816 */ /* 0x100fe40000000004 */
[C---:B------:R-:W-:Y:S02]  /*0140*/  LEA R2, P0, R0.reuse, UR8, 0x3 ;  /* 0x0000000800027c11 */ /* 0x040fe4000f8018ff */
[----:B------:R-:W-:Y:S02]  /*0150*/  PRMT R4, R3, 0x4210, R4 ;  /* 0x0000421003047816 */ /* 0x000fe40000000004 */
[----:B------:R-:W-:-:S03]  /*0160*/  LEA.HI.X R3, R0, UR9, RZ, 0x3, P0 ;  /* 0x0000000900037c11 */ /* 0x000fc600080f1cff */
[----:B------:R-:W-:-:S05]  /*0170*/  IMAD.MOV.U32 R5, RZ, RZ, R4 ;  /* 0x000000ffff057224 */ /* 0x000fca00078e0004 */
[----:B------:R-:W-:Y:S01]  /*0180*/  STG.E.64 desc[UR4][R2.64], R4 ;  /* 0x0000000402007986 */ /* 0x000fe2000c101b04 */
[----:B------:R-:W-:Y:S05]  /*0190*/  EXIT ;  /* 0x000000000000794d */ /* 0x000fea0003800000 */
.L_x_8:
        /* <DEDUP_REMOVED lines=30> */
.L_x_11:
        /* <DEDUP_REMOVED lines=11> */
.L_x_10:
[----:B------:R-:W-:Y:S05]  /*0430*/  BSYNC B0 ;  /* 0x0000000000007941 */ /* 0x000fea0003800000 */
.L_x_9:
        /* <DEDUP_REMOVED lines=16> */
.L_x_13:
[----:B------:R-:W-:Y:S05]  /*0540*/  BSYNC B0 ;  /* 0x0000000000007941 */ /* 0x000fea0003800000 */
.L_x_12:
        /* <DEDUP_REMOVED lines=8> */
.L_x_14:
        /* <DEDUP_REMOVED lines=11> */
.L_x_31:


//--------------------- .text._ZN18transformer_engine41_GLOBAL__N__a345cf16_9_common_cu_5ac9669013memset_kernelI6float4EEvPvim --------------------------
	.section	.text._ZN18transformer_engine41_GLOBAL__N__a345cf16_9_common_cu_5ac9669013memset_kernelI6float4EEvPvim,"ax",@progbits
	.align	128
.text._ZN18transformer_engine41_GLOBAL__N__a345cf16_9_common_cu_5ac9669013memset_kernelI6float4EEvPvim:
        .type           _ZN18transformer_engine41_GLOBAL__N__a345cf16_9_common_cu_5ac9669013memset_kernelI6float4EEvPvim,@function
        .size           _ZN18transformer_engine41_GLOBAL__N__a345cf16_9_common_cu_5ac9669013memset_kernelI6float4EEvPvim,(.L_x_32 - _ZN18transformer_engine41_GLOBAL__N__a345cf16_9_common_cu_5ac9669013memset_kernelI6float4EEvPvim)
        .other          _ZN18transformer_engine41_GLOBAL__N__a345cf16_9_common_cu_5ac9669013memset_kernelI6float4EEvPvim,@"STO_CUDA_ENTRY STV_DEFAULT"
_ZN18transformer_engine41_GLOBAL__N__a345cf16_9_common_cu_5ac9669013memset_kernelI6float4EEvPvim:
        /* <DEDUP_REMOVED lines=23> */
[--C-:B------:R-:W-:Y:S02]  /*0170*/  IMAD.MOV.U32 R5, RZ, RZ, R4.reuse ;  /* 0x000000ffff057224 */ /* 0x100fe400078e0004 */
[--C-:B------:R-:W-:Y:S02]  /*0180*/  IMAD.MOV.U32 R6, RZ, RZ, R4.reuse ;  /* 0x000000ffff067224 */ /* 0x100fe400078e0004 */
[----:B------:R-:W-:-:S05]  /*0190*/  IMAD.MOV.U32 R7, RZ, RZ, R4 ;  /* 0x000000ffff077224 */ /* 0x000fca00078e0004 */
[----:B------:R-:W-:Y:S01]  /*01a0*/  STG.E.128 desc[UR4][R2.64], R4 ;  /* 0x0000000402007986 */ /* 0x000fe2000c101d04 */
[----:B------:R-:W-:Y:S05]  /*01b0*/  EXIT ;  /* 0x000000000000794d */ /* 0x000fea0003800000 */
.L_x_15:
        /* <DEDUP_REMOVED lines=30> */
.L_x_18:
        /* <DEDUP_REMOVED lines=11> */
.L_x_17:
[----:B------:R-:W-:Y:S05]  /*0450*/  BSYNC B0 ;  /* 0x0000000000007941 */ /* 0x000fea0003800000 */
.L_x_16:
        /* <DEDUP_REMOVED lines=16> */
.L_x_20:
[----:B------:R-:W-:Y:S05]  /*0560*/  BSYNC B0 ;  /* 0x0000000000007941 */ /* 0x000fea0003800000 */
.L_x_19:
        /* <DEDUP_REMOVED lines=8> */
.L_x_21:
        /* <DEDUP_REMOVED lines=9> */
.L_x_32:


//--------------------- .text._ZN18transformer_engine41_GLOBAL__N__a345cf16_9_common_cu_5ac9669030update_tensor_scale_inv_kernelEPKfPf --------------------------
	.section	.text._ZN18transformer_engine41_GLOBAL__N__a345cf16_9_common_cu_5ac9669030update_tensor_scale_inv_kernelEPKfPf,"ax",@progbits
	.align	128
.text._ZN18transformer_engine41_GLOBAL__N__a345cf16_9_common_cu_5ac9669030update_tensor_scale_inv_kernelEPKfPf:
        .type           _ZN18transformer_engine41_GLOBAL__N__a345cf16_9_common_cu_5ac9669030update_tensor_scale_inv_kernelEPKfPf,@function
        .size           _ZN18transformer_engine41_GLOBAL__N__a345cf16_9_common_cu_5ac9669030update_tensor_scale_inv_kernelEPKfPf,(.L_x_33 - _ZN18transformer_engine41_GLOBAL__N__a345cf16_9_common_cu_5ac9669030update_tensor_scale_inv_kernelEPKfPf)
        .other          _ZN18transformer_engine41_GLOBAL__N__a345cf16_9_common_cu_5ac9669030update_tensor_scale_inv_kernelEPKfPf,@"STO_CUDA_ENTRY STV_DEFAULT"
_ZN18transformer_engine41_GLOBAL__N__a345cf16_9_common_cu_5ac9669030update_tensor_scale_inv_kernelEPKfPf:
[----:B------:R-:W-:Y:S01]  /*0000*/  LDC R1, c[0x0][0x28] ;  /* 0x00000a00ff017b82 */ /* 0x000fe20000000800 */
[----:B------:R-:W-:Y:S01]  /*0010*/  ULDC.64 UR4, c[0x0][0x210] ;  /* 0x0000840000047ab9 */ /* 0x000fe20000000a00 */
[----:B------:R-:W-:Y:S01]  /*0020*/  IMAD.MOV.U32 R0, RZ, RZ, 0x3f800000 ;  /* 0x3f800000ff007424 */ /* 0x000fe200078e00ff */
[----:B------:R-:W-:-:S04]  /*0030*/  ISETP.NE.U32.AND P0, PT, RZ, UR4, PT ;  /* 0x00000004ff007c0c */ /* 0x000fc8000bf05070 */
[----:B------:R-:W-:Y:S01]  /*0040*/  ISETP.NE.AND.EX P0, PT, RZ, UR5, PT, P0 ;  /* 0x00000005ff007c0c */ /* 0x000fe2000bf05300 */
[----:B------:R-:W-:-:S12]  /*0050*/  ULDC.64 UR4, c[0x0][0x208] ;  /* 0x0000820000047ab9 */ /* 0x000fd80000000a00 */
[----:B------:R-:W-:Y:S05]  /*0060*/  @!P0 BRA `(.L_x_22) ;  /* 0x0000000000088947 */ /* 0x000fea0003800000 */
[----:B------:R-:W0:Y:S02]  /*0070*/  LDC.64 R2, c[0x0][0x210] ;  /* 0x00008400ff027b82 */ /* 0x000e240000000a00 */
[----:B0-----:R0:W5:Y:S02]  /*0080*/  LDG.E.CONSTANT R0, desc[UR4][R2.64] ;  /* 0x0000000402007981 */ /* 0x001164000c1e9900 */
.L_x_22:
[----:B0----5:R-:W-:-:S05]  /*0090*/  VIADD R2, R0, 0x1800000 ;  /* 0x0180000000027836 */ /* 0x021fca0000000000 */
[----:B------:R-:W-:-:S04]  /*00a0*/  LOP3.LUT R2, R2, 0x7f800000, RZ, 0xc0, !PT ;  /* 0x7f80000002027812 */ /* 0x000fc800078ec0ff */
[----:B------:R-:W-:-:S13]  /*00b0*/  ISETP.GT.U32.AND P0, PT, R2, 0x1ffffff, PT ;  /* 0x01ffffff0200780c */ /* 0x000fda0003f04070 */
[----:B------:R-:W-:Y:S05]  /*00c0*/  @P0 BRA `(.L_x_23) ;  /* 0x00000000000c0947 */ /* 0x000fea0003800000 */
[----:B------:R-:W-:-:S07]  /*00d0*/  MOV R7, 0xf0 ;  /* 0x000000f000077802 */ /* 0x000fce0000000f00 */
[----:B------:R-:W-:Y:S05]  /*00e0*/  CALL.REL.NOINC `($__internal_0_$__cuda_sm20_rcp_rn_f32_slowpath) ;  /* 0x0000000000207944 */ /* 0x000fea0003c00000 */
[----:B------:R-:W-:Y:S05]  /*00f0*/  BRA `(.L_x_24) ;  /* 0x0000000000107947 */ /* 0x000fea0003800000 */
.L_x_23:
[----:B------:R-:W0:Y:S02]  /*0100*/  MUFU.RCP R5, R0 ;  /* 0x0000000000057308 */ /* 0x000e240000001000 */
[----:B0-----:R-:W-:-:S04]  /*0110*/  FFMA R2, R5, R0, -1 ;  /* 0xbf80000005027423 */ /* 0x001fc80000000000 */
[----:B------:R-:W-:-:S04]  /*0120*/  FADD.FTZ R2, -R2, -RZ ;  /* 0x800000ff02027221 */ /* 0x000fc80000010100 */
[----:B------:R-:W-:-:S07]  /*0130*/  FFMA R5, R5, R2, R5 ;  /* 0x0000000205057223 */ /* 0x000fce0000000005 */
.L_x_24:
[----:B------:R-:W0:Y:S02]  /*0140*/  LDC.64 R2, c[0x0][0x218] ;  /* 0x00008600ff027b82 */ /* 0x000e240000000a00 */
[----:B0-----:R-:W-:Y:S01]  /*0150*/  STG.E desc[UR4][R2.64], R5 ;  /* 0x0000000502007986 */ /* 0x001fe2000c101904 */
[----:B------:R-:W-:Y:S05]  /*0160*/  EXIT ;  /* 0x000000000000794d */ /* 0x000fea0003800000 */
        .weak           $__internal_0_$__cuda_sm20_rcp_rn_f32_slowpath
        .type           $__internal_0_$__cuda_sm20_rcp_rn_f32_slowpath,@function
        .size           $__internal_0_$__cuda_sm20_rcp_rn_f32_slowpath,(.L_x_33 - $__internal_0_$__cuda_sm20_rcp_rn_f32_slowpath)
$__internal_0_$__cuda_sm20_rcp_rn_f32_slowpath:
[----:B------:R-:W-:-:S05]  /*0170*/  IMAD.SHL.U32 R2, R0, 0x2, RZ ;  /* 0x0000000200027824 */ /* 0x000fca00078e00ff */
[----:B------:R-:W-:-:S04]  /*0180*/  SHF.R.U32.HI R8, RZ, 0x18, R2 ;  /* 0x00000018ff087819 */ /* 0x000fc80000011602 */
[----:B------:R-:W-:-:S13]  /*0190*/  ISETP.NE.U32.AND P0, PT, R8, RZ, PT ;  /* 0x000000ff0800720c */ /* 0x000fda0003f05070 */
[----:B------:R-:W-:Y:S05]  /*01a0*/  @P0 BRA `(.L_x_25) ;  /* 0x00000000002c0947 */ /* 0x000fea0003800000 */
[----:B------:R-:W-:-:S05]  /*01b0*/  IMAD.SHL.U32 R2, R0, 0x2, RZ ;  /* 0x0000000200027824 */ /* 0x000fca00078e00ff */
[----:B------:R-:W-:-:S13]  /*01c0*/  ISETP.NE.AND P0, PT, R2, RZ, PT ;  /* 0x000000ff0200720c */ /* 0x000fda0003f05270 */
[----:B------:R2:W3:Y:S01]  /*01d0*/  @!P0 MUFU.RCP R2, R0 ;  /* 0x0000000000028308 */ /* 0x0004e20000001000 */
[----:B------:R-:W-:Y:S05]  /*01e0*/  @!P0 BRA `(.L_x_26) ;  /* 0x0000000000a48947 */ /* 0x000fea0003800000 */
[----:B------:R-:W-:-:S04]  /*01f0*/  FFMA R3, R0, 1.84467440737095516160e+19, RZ ;  /* 0x5f80000000037823 */ /* 0x000fc800000000ff */
[----:B--2---:R-:W3:Y:S02]  /*0200*/  MUFU.RCP R0, R3 ;  /* 0x0000000300007308 */ /* 0x004ee40000001000 */
[----:B---3--:R-:W-:-:S04]  /*0210*/  FFMA R2, R3, R0, -1 ;  /* 0xbf80000003027423 */ /* 0x008fc80000000000 */
[----:B------:R-:W-:-:S04]  /*0220*/  FADD.FTZ R5, -R2, -RZ ;  /* 0x800000ff02057221 */ /* 0x000fc80000010100 */
[----:B------:R-:W-:-:S04]  /*0230*/  FFMA R0, R0, R5, R0 ;  /* 0x0000000500007223 */ /* 0x000fc80000000000 */
[----:B------:R-:W-:Y:S01]  /*0240*/  FFMA R2, R0, 1.84467440737095516160e+19, RZ ;  /* 0x5f80000000027823 */ /* 0x000fe200000000ff */
[----:B------:R-:W-:Y:S06]  /*0250*/  BRA `(.L_x_26) ;  /* 0x0000000000887947 */ /* 0x000fec0003800000 */
.L_x_25:
[----:B------:R-:W-:-:S05]  /*0260*/  VIADD R9, R8, 0xffffff03 ;  /* 0xffffff0308097836 */ /* 0x000fca0000000000 */
[----:B------:R-:W-:-:S13]  /*0270*/  ISETP.GT.U32.AND P0, PT, R9, 0x1, PT ;  /* 0x000000010900780c */ /* 0x000fda0003f04070 */
[----:B------:R-:W-:Y:S05]  /*0280*/  @P0 BRA `(.L_x_27) ;  /* 0x0000000000780947 */ /* 0x000fea0003800000 */
[----:B------:R-:W-:Y:S01]  /*0290*/  LOP3.LUT R2, R0, 0x7fffff, RZ, 0xc0, !PT ;  /* 0x007fffff00027812 */ /* 0x000fe200078ec0ff */
[----:B------:R-:W-:-:S03]  /*02a0*/  IMAD.MOV.U32 R6, RZ, RZ, 0x3 ;  /* 0x00000003ff067424 */ /* 0x000fc600078e00ff */
[----:B------:R-:W-:Y:S02]  /*02b0*/  LOP3.LUT R2, R2, 0x3f800000, RZ, 0xfc, !PT ;  /* 0x3f80000002027812 */ /* 0x000fe400078efcff */
[----:B------:R-:W-:Y:S02]  /*02c0*/  SHF.L.U32 R6, R6, R9, RZ ;  /* 0x0000000906067219 */ /* 0x000fe400000006ff */
[----:B------:R-:W0:Y:S02]  /*02d0*/  MUFU.RCP R3, R2 ;  /* 0x0000000200037308 */ /* 0x000e240000001000 */
[----:B0-----:R-:W-:-:S04]  /*02e0*/  FFMA R4, R2, R3, -1 ;  /* 0xbf80000002047423 */ /* 0x001fc80000000003 */
[----:B------:R-:W-:-:S04]  /*02f0*/  FADD.FTZ R4, -R4, -RZ ;  /* 0x800000ff04047221 */ /* 0x000fc80000010100 */
[CCC-:B------:R-:W-:Y:S01]  /*0300*/  FFMA.RM R5, R3.reuse, R4.reuse, R3.reuse ;  /* 0x0000000403057223 */ /* 0x1c0fe20000004003 */
[----:B------:R-:W-:-:S04]  /*0310*/  FFMA.RP R4, R3, R4, R3 ;  /* 0x0000000403047223 */ /* 0x000fc80000008003 */
[C---:B------:R-:W-:Y:S02]  /*0320*/  LOP3.LUT R3, R5.reuse, 0x7fffff, RZ, 0xc0, !PT ;  /* 0x007fffff05037812 */ /* 0x040fe400078ec0ff */
[----:B------:R-:W-:Y:S02]  /*0330*/  FSETP.NEU.FTZ.AND P0, PT, R5, R4, PT ;  /* 0x000000040500720b */ /* 0x000fe40003f1d000 */
[----:B------:R-:W-:Y:S02]  /*0340*/  LOP3.LUT R3, R3, 0x800000, RZ, 0xfc, !PT ;  /* 0x0080000003037812 */ /* 0x000fe400078efcff */
[----:B------:R-:W-:Y:S02]  /*0350*/  SEL R4, RZ, 0xffffffff, !P0 ;  /* 0xffffffffff047807 */ /* 0x000fe40004000000 */
[----:B------:R-:W-:-:S03]  /*0360*/  LOP3.LUT R6, R6, R3, RZ, 0xc0, !PT ;  /* 0x0000000306067212 */ /* 0x000fc600078ec0ff */
[----:B------:R-:W-:Y:S01]  /*0370*/  IMAD.MOV R4, RZ, RZ, -R4 ;  /* 0x000000ffff047224 */ /* 0x000fe200078e0a04 */
[----:B------:R-:W-:-:S04]  /*0380*/  SHF.R.U32.HI R6, RZ, R9, R6 ;  /* 0x00000009ff067219 */ /* 0x000fc80000011606 */
[----:B------:R-:W-:Y:S02]  /*0390*/  LOP3.LUT P1, RZ, R4, R9, R3, 0xf8, !PT ;  /* 0x0000000904ff7212 */ /* 0x000fe4000782f803 */
[C---:B------:R-:W-:Y:S02]  /*03a0*/  LOP3.LUT P0, RZ, R6.reuse, 0x1, RZ, 0xc0, !PT ;  /* 0x0000000106ff7812 */ /* 0x040fe4000780c0ff */
[----:B------:R-:W-:-:S04]  /*03b0*/  LOP3.LUT P2, RZ, R6, 0x2, RZ, 0xc0, !PT ;  /* 0x0000000206ff7812 */ /* 0x000fc8000784c0ff */
[----:B------:R-:W-:Y:S02]  /*03c0*/  PLOP3.LUT P0, PT, P0, P1, P2, 0xe0, 0x0 ;  /* 0x000000000000781c */ /* 0x000fe40000703c20 */
[----:B------:R-:W-:Y:S02]  /*03d0*/  LOP3.LUT P1, RZ, R0, 0x7fffff, RZ, 0xc0, !PT ;  /* 0x007fffff00ff7812 */ /* 0x000fe4000782c0ff */
[----:B------:R-:W-:-:S05]  /*03e0*/  SEL R2, RZ, 0x1, !P0 ;  /* 0x00000001ff027807 */ /* 0x000fca0004000000 */
[----:B------:R-:W-:-:S05]  /*03f0*/  IMAD.MOV R2, RZ, RZ, -R2 ;  /* 0x000000ffff027224 */ /* 0x000fca00078e0a02 */
[----:B------:R-:W-:Y:S01]  /*0400*/  ISETP.GE.AND P0, PT, R2, RZ, PT ;  /* 0x000000ff0200720c */ /* 0x000fe20003f06270 */
[----:B------:R-:W-:-:S05]  /*0410*/  VIADD R2, R8, 0xffffff04 ;  /* 0xffffff0408027836 */ /* 0x000fca0000000000 */
[----:B------:R-:W-:-:S07]  /*0420*/  SHF.R.U32.HI R3, RZ, R2, R3 ;  /* 0x00000002ff037219 */ /* 0x000fce0000011603 */
[----:B------:R-:W-:-:S04]  /*0430*/  @!P0 VIADD R3, R3, 0x1 ;  /* 0x0000000103038836 */ /* 0x000fc80000000000 */
[----:B------:R-:W-:-:S05]  /*0440*/  @!P1 IMAD.SHL.U32 R3, R3, 0x2, RZ ;  /* 0x0000000203039824 */ /* 0x000fca00078e00ff */
[----:B------:R-:W-:Y:S01]  /*0450*/  LOP3.LUT R2, R3, 0x80000000, R0, 0xf8, !PT ;  /* 0x8000000003027812 */ /* 0x000fe200078ef800 */
[----:B------:R-:W-:Y:S06]  /*0460*/  BRA `(.L_x_26) ;  /* 0x0000000000047947 */ /* 0x000fec0003800000 */
.L_x_27:
[----:B------:R0:W1:Y:S02]  /*0470*/  MUFU.RCP R2, R0 ;  /* 0x0000000000027308 */ /* 0x0000640000001000 */
.L_x_26:
[----:B-1-3--:R-:W-:Y:S02]  /*0480*/  IMAD.MOV.U32 R5, RZ, RZ, R2 ;  /* 0x000000ffff057224 */ /* 0x00afe400078e0002 */
[----:B------:R-:W-:Y:S02]  /*0490*/  IMAD.MOV.U32 R2, RZ, RZ, R7 ;  /* 0x000000ffff027224 */ /* 0x000fe400078e0007 */
[----:B------:R-:W-:-:S04]  /*04a0*/  IMAD.MOV.U32 R3, RZ, RZ, 0x0 ;  /* 0x00000000ff037424 */ /* 0x000fc800078e00ff */
[----:B0-2---:R-:W-:Y:S05]  /*04b0*/  RET.REL.NODEC R2 `(_ZN18transformer_engine41_GLOBAL__N__a345cf16_9_common_cu_5ac9669030update_tensor_scale_inv_kernelEPKfPf) ;  /* 0xfffffff802d07950 */ /* 0x005fea0003c3ffff */
.L_x_28:
        /* <DEDUP_REMOVED lines=12> */
.L_x_33:


//--------------------- .nv.shared.reserved.0     --------------------------
	.section	.nv.shared.reserved.0,"aw",@nobits
	.weak		__nv_reservedSMEM_offset_0_alias
	.size		__nv_reservedSMEM_offset_0_alias, 0, 0
	.other		__nv_reservedSMEM_offset_0_alias,@"STO_CUDA_RESERVED_SHARED STV_DEFAULT"
__nv_reservedSMEM_offset_0_alias:
	.zero		0


//--------------------- .nv.constant0._ZN18transformer_engine41_GLOBAL__N__a345cf16_9_common_cu_5ac9669013memset_kernelIhEEvPvim --------------------------
	.section	.nv.constant0._ZN18transformer_engine41_GLOBAL__N__a345cf16_9_common_cu_5ac9669013memset_kernelIhEEvPvim,"a",@progbits
	.sectionflags	@""
	.align	4
.nv.constant0._ZN18transformer_engine41_GLOBAL__N__a345cf16_9_common_cu_5ac9669013memset_kernelIhEEvPvim:
	.zero		552


//--------------------- .nv.constant0._ZN18transformer_engine41_GLOBAL__N__a345cf16_9_common_cu_5ac9669013memset_kernelIfEEvPvim --------------------------
	.section	.nv.constant0._ZN18transformer_engine41_GLOBAL__N__a345cf16_9_common_cu_5ac9669013memset_kernelIfEEvPvim,"a",@progbits
	.sectionflags	@""
	.align	4
.nv.constant0._ZN18transformer_engine41_GLOBAL__N__a345cf16_9_common_cu_5ac9669013memset_kernelIfEEvPvim:
	.zero		552


//--------------------- .nv.constant0._ZN18transformer_engine41_GLOBAL__N__a345cf16_9_common_cu_5ac9669013memset_kernelI6float2EEvPvim --------------------------
	.section	.nv.constant0._ZN18transformer_engine41_GLOBAL__N__a345cf16_9_common_cu_5ac9669013memset_kernelI6float2EEvPvim,"a",@progbits
	.sectionflags	@""
	.align	4
.nv.constant0._ZN18transformer_engine41_GLOBAL__N__a345cf16_9_common_cu_5ac9669013memset_kernelI6float2EEvPvim:
	.zero		552


//--------------------- .nv.constant0._ZN18transformer_engine41_GLOBAL__N__a345cf16_9_common_cu_5ac9669013memset_kernelI6float4EEvPvim --------------------------
	.section	.nv.constant0._ZN18transformer_engine41_GLOBAL__N__a345cf16_9_common_cu_5ac9669013memset_kernelI6float4EEvPvim,"a",@progbits
	.sectionflags	@""
	.align	4
.nv.constant0._ZN18transformer_engine41_GLOBAL__N__a345cf16_9_common_cu_5ac9669013memset_kernelI6float4EEvPvim:
	.zero		552


//--------------------- .nv.constant0._ZN18transformer_engine41_GLOBAL__N__a345cf16_9_common_cu_5ac9669030update_tensor_scale_inv_kernelEPKfPf --------------------------
	.section	.nv.constant0._ZN18transformer_engine41_GLOBAL__N__a345cf16_9_common_cu_5ac9669030update_tensor_scale_inv_kernelEPKfPf,"a",@progbits
	.sectionflags	@""
	.align	4
.nv.constant0._ZN18transformer_engine41_GLOBAL__N__a345cf16_9_common_cu_5ac9669030update_tensor_scale_inv_kernelEPKfPf:
	.zero		544


//--------------------- SYMBOLS --------------------------

	.type		.nv.reservedSmem.offset0,@object
	.size		.nv.reservedSmem.offset0,0x4
